//
// Generated by NVIDIA NVVM Compiler
//
// Compiler Build ID: CL-36424714
// Cuda compilation tools, release 13.0, V13.0.88
// Based on NVVM 20.0.0
//

.version 9.0
.target sm_100
.address_size 64

	// .globl	_Z14multiplicationPiS_S_iii

.visible .entry _Z14multiplicationPiS_S_iii(
	.param .u64 .ptr .align 1 _Z14multiplicationPiS_S_iii_param_0,
	.param .u64 .ptr .align 1 _Z14multiplicationPiS_S_iii_param_1,
	.param .u64 .ptr .align 1 _Z14multiplicationPiS_S_iii_param_2,
	.param .u32 _Z14multiplicationPiS_S_iii_param_3,
	.param .u32 _Z14multiplicationPiS_S_iii_param_4,
	.param .u32 _Z14multiplicationPiS_S_iii_param_5
)
{
	.reg .pred 	%p<13>;
	.reg .b32 	%r<111>;
	.reg .b64 	%rd<52>;

	ld.param.u64 	%rd10, [_Z14multiplicationPiS_S_iii_param_0];
	ld.param.u64 	%rd11, [_Z14multiplicationPiS_S_iii_param_1];
	ld.param.u32 	%r31, [_Z14multiplicationPiS_S_iii_param_3];
	ld.param.u32 	%r32, [_Z14multiplicationPiS_S_iii_param_4];
	ld.param.u32 	%r33, [_Z14multiplicationPiS_S_iii_param_5];
	cvta.to.global.u64 	%rd1, %rd11;
	cvta.to.global.u64 	%rd2, %rd10;
	mov.u32 	%r34, %ctaid.y;
	mov.u32 	%r35, %ntid.y;
	mov.u32 	%r36, %tid.y;
	mad.lo.s32 	%r1, %r34, %r35, %r36;
	mov.u32 	%r37, %ctaid.x;
	mov.u32 	%r38, %ntid.x;
	mov.u32 	%r39, %tid.x;
	mad.lo.s32 	%r2, %r37, %r38, %r39;
	setp.ge.s32 	%p1, %r1, %r31;
	setp.ge.s32 	%p2, %r2, %r33;
	or.pred  	%p3, %p1, %p2;
	@%p3 bra 	$L__BB0_14;
	setp.lt.s32 	%p4, %r32, 1;
	mov.b32 	%r110, 0;
	@%p4 bra 	$L__BB0_13;
	mul.lo.s32 	%r3, %r31, %r1;
	and.b32  	%r4, %r32, 7;
	setp.lt.u32 	%p5, %r32, 8;
	mov.b32 	%r105, 0;
	mov.u32 	%r110, %r105;
	@%p5 bra 	$L__BB0_5;
	and.b32  	%r44, %r32, 2147483640;
	neg.s32 	%r99, %r44;
	mul.wide.u32 	%rd12, %r32, 4;
	add.s64 	%rd3, %rd1, %rd12;
	mul.wide.u32 	%rd13, %r32, 8;
	add.s64 	%rd4, %rd1, %rd13;
	mul.wide.u32 	%rd14, %r32, 12;
	add.s64 	%rd5, %rd1, %rd14;
	mul.wide.u32 	%rd15, %r32, 20;
	add.s64 	%rd6, %rd1, %rd15;
	mul.wide.u32 	%rd16, %r32, 24;
	add.s64 	%rd7, %rd1, %rd16;
	mul.wide.u32 	%rd17, %r32, 28;
	add.s64 	%rd8, %rd1, %rd17;
	mov.b32 	%r110, 0;
	mov.u32 	%r97, %r3;
	mov.u32 	%r98, %r2;
$L__BB0_4:
	.pragma "nounroll";
	and.b32  	%r105, %r32, 2147483640;
	mul.wide.s32 	%rd18, %r98, 4;
	add.s64 	%rd19, %rd3, %rd18;
	add.s64 	%rd20, %rd4, %rd18;
	add.s64 	%rd21, %rd5, %rd18;
	mul.wide.u32 	%rd22, %r32, 16;
	add.s64 	%rd23, %rd1, %rd18;
	add.s64 	%rd24, %rd23, %rd22;
	add.s64 	%rd25, %rd6, %rd18;
	add.s64 	%rd26, %rd7, %rd18;
	add.s64 	%rd27, %rd8, %rd18;
	mul.wide.s32 	%rd28, %r97, 4;
	add.s64 	%rd29, %rd2, %rd28;
	ld.global.u32 	%r45, [%rd29];
	ld.global.u32 	%r46, [%rd23];
	mad.lo.s32 	%r47, %r46, %r45, %r110;
	ld.global.u32 	%r48, [%rd29+4];
	ld.global.u32 	%r49, [%rd19];
	mad.lo.s32 	%r50, %r49, %r48, %r47;
	ld.global.u32 	%r51, [%rd29+8];
	ld.global.u32 	%r52, [%rd20];
	mad.lo.s32 	%r53, %r52, %r51, %r50;
	ld.global.u32 	%r54, [%rd29+12];
	ld.global.u32 	%r55, [%rd21];
	mad.lo.s32 	%r56, %r55, %r54, %r53;
	ld.global.u32 	%r57, [%rd29+16];
	ld.global.u32 	%r58, [%rd24];
	mad.lo.s32 	%r59, %r58, %r57, %r56;
	ld.global.u32 	%r60, [%rd29+20];
	ld.global.u32 	%r61, [%rd25];
	mad.lo.s32 	%r62, %r61, %r60, %r59;
	ld.global.u32 	%r63, [%rd29+24];
	ld.global.u32 	%r64, [%rd26];
	mad.lo.s32 	%r65, %r64, %r63, %r62;
	ld.global.u32 	%r66, [%rd29+28];
	ld.global.u32 	%r67, [%rd27];
	mad.lo.s32 	%r110, %r67, %r66, %r65;
	add.s32 	%r99, %r99, 8;
	shl.b32 	%r68, %r32, 3;
	add.s32 	%r98, %r98, %r68;
	add.s32 	%r97, %r97, 8;
	setp.ne.s32 	%p6, %r99, 0;
	@%p6 bra 	$L__BB0_4;
$L__BB0_5:
	setp.eq.s32 	%p7, %r4, 0;
	@%p7 bra 	$L__BB0_13;
	and.b32  	%r18, %r32, 3;
	setp.lt.u32 	%p8, %r4, 4;
	@%p8 bra 	$L__BB0_8;
	add.s32 	%r70, %r105, %r3;
	mul.wide.s32 	%rd30, %r70, 4;
	add.s64 	%rd31, %rd2, %rd30;
	ld.global.u32 	%r71, [%rd31];
	mad.lo.s32 	%r72, %r105, %r32, %r2;
	mul.wide.s32 	%rd32, %r72, 4;
	add.s64 	%rd33, %rd1, %rd32;
	ld.global.u32 	%r73, [%rd33];
	mad.lo.s32 	%r74, %r73, %r71, %r110;
	ld.global.u32 	%r75, [%rd31+4];
	mul.wide.u32 	%rd34, %r32, 4;
	add.s64 	%rd35, %rd33, %rd34;
	ld.global.u32 	%r76, [%rd35];
	mad.lo.s32 	%r77, %r76, %r75, %r74;
	ld.global.u32 	%r78, [%rd31+8];
	add.s64 	%rd36, %rd35, %rd34;
	ld.global.u32 	%r79, [%rd36];
	mad.lo.s32 	%r80, %r79, %r78, %r77;
	ld.global.u32 	%r81, [%rd31+12];
	add.s64 	%rd37, %rd36, %rd34;
	ld.global.u32 	%r82, [%rd37];
	mad.lo.s32 	%r110, %r82, %r81, %r80;
	add.s32 	%r105, %r105, 4;
$L__BB0_8:
	setp.eq.s32 	%p9, %r18, 0;
	@%p9 bra 	$L__BB0_13;
	setp.eq.s32 	%p10, %r18, 1;
	@%p10 bra 	$L__BB0_11;
	add.s32 	%r84, %r105, %r3;
	mul.wide.s32 	%rd38, %r84, 4;
	add.s64 	%rd39, %rd2, %rd38;
	ld.global.u32 	%r85, [%rd39];
	mad.lo.s32 	%r86, %r105, %r32, %r2;
	mul.wide.s32 	%rd40, %r86, 4;
	add.s64 	%rd41, %rd1, %rd40;
	ld.global.u32 	%r87, [%rd41];
	mad.lo.s32 	%r88, %r87, %r85, %r110;
	ld.global.u32 	%r89, [%rd39+4];
	mul.wide.u32 	%rd42, %r32, 4;
	add.s64 	%rd43, %rd41, %rd42;
	ld.global.u32 	%r90, [%rd43];
	mad.lo.s32 	%r110, %r90, %r89, %r88;
	add.s32 	%r105, %r105, 2;
$L__BB0_11:
	and.b32  	%r91, %r32, 1;
	setp.eq.b32 	%p11, %r91, 1;
	not.pred 	%p12, %p11;
	@%p12 bra 	$L__BB0_13;
	add.s32 	%r92, %r105, %r3;
	mul.wide.s32 	%rd44, %r92, 4;
	add.s64 	%rd45, %rd2, %rd44;
	ld.global.u32 	%r93, [%rd45];
	mad.lo.s32 	%r94, %r105, %r32, %r2;
	mul.wide.s32 	%rd46, %r94, 4;
	add.s64 	%rd47, %rd1, %rd46;
	ld.global.u32 	%r95, [%rd47];
	mad.lo.s32 	%r110, %r95, %r93, %r110;
$L__BB0_13:
	ld.param.u64 	%rd51, [_Z14multiplicationPiS_S_iii_param_2];
	mad.lo.s32 	%r96, %r31, %r1, %r2;
	cvta.to.global.u64 	%rd48, %rd51;
	mul.wide.s32 	%rd49, %r96, 4;
	add.s64 	%rd50, %rd48, %rd49;
	st.global.u32 	[%rd50], %r110;
$L__BB0_14:
	ret;

}


// ===== COMPILED SASS (sm_100) =====

	.target	sm_100

	.elftype	@"ET_EXEC"


//--------------------- .note.nv.tkinfo           --------------------------
	.section	.note.nv.tkinfo,"",@"SHT_NOTE"
	.sectionflags	@"SHF_NOTE_NV_TKINFO"
	.tkinfo
        /*0018*/ 	.word	0x00000002
        /*0030*/ 	.string	""
        /*0030*/ 	.string	"ptxas"
        /*0030*/ 	.string	"Cuda compilation tools, release 13.0, V13.0.88"
        /*0030*/ 	.string	"Build cuda_13.0.r13.0/compiler.36424714_0"
        /*0030*/ 	.string	"-arch sm_100 -m 64 "



//--------------------- .note.nv.cuinfo           --------------------------
	.section	.note.nv.cuinfo,"",@"SHT_NOTE"
	.sectionflags	@"SHF_NOTE_NV_CUINFO"
        /*0018*/ 	.short	0x0002
        /*001a*/ 	.short	0x0064
        /*001c*/ 	.short	0x0082
	.zero		2


//--------------------- .nv.info                  --------------------------
	.section	.nv.info,"",@"SHT_CUDA_INFO"
	.align	4


	//----- nvinfo : EIATTR_REGCOUNT
	.align		4
        /*0000*/ 	.byte	0x04, 0x2f
        /*0002*/ 	.short	(.L_1 - .L_0)
	.align		4
.L_0:
        /*0004*/ 	.word	index@(_Z14multiplicationPiS_S_iii)
        /*0008*/ 	.word	0x0000001e


	//----- nvinfo : EIATTR_FRAME_SIZE
	.align		4
.L_1:
        /*000c*/ 	.byte	0x04, 0x11
        /*000e*/ 	.short	(.L_3 - .L_2)
	.align		4
.L_2:
        /*0010*/ 	.word	index@(_Z14multiplicationPiS_S_iii)
        /*0014*/ 	.word	0x00000000


	//----- nvinfo : EIATTR_MIN_STACK_SIZE
	.align		4
.L_3:
        /*0018*/ 	.byte	0x04, 0x12
        /*001a*/ 	.short	(.L_5 - .L_4)
	.align		4
.L_4:
        /*001c*/ 	.word	index@(_Z14multiplicationPiS_S_iii)
        /*0020*/ 	.word	0x00000000
.L_5:


//--------------------- .nv.compat                --------------------------
	.section	.nv.compat,"",@"SHT_CUDA_COMPAT_INFO"
	.align	4
        /*0000*/ 	.byte	0x02, 0x09, 0x00, 0x00, 0x02, 0x02, 0x01, 0x00, 0x02, 0x05, 0x05, 0x00, 0x03, 0x07, 0x01, 0x01
        /*0010*/ 	.byte	0x02, 0x03, 0x00, 0x00, 0x02, 0x06, 0x01, 0x00, 0x04, 0x0b, 0x08, 0x00, 0x09, 0x00, 0x00, 0x00
        /*0020*/ 	.byte	0x00, 0x00, 0x00, 0x00


//--------------------- .nv.info._Z14multiplicationPiS_S_iii --------------------------
	.section	.nv.info._Z14multiplicationPiS_S_iii,"",@"SHT_CUDA_INFO"
	.sectionflags	@""
	.align	4


	//----- nvinfo : EIATTR_CUDA_API_VERSION
	.align		4
        /*0000*/ 	.byte	0x04, 0x37
        /*0002*/ 	.short	(.L_7 - .L_6)
.L_6:
        /*0004*/ 	.word	0x00000082


	//----- nvinfo : EIATTR_KPARAM_INFO
	.align		4
.L_7:
        /*0008*/ 	.byte	0x04, 0x17
        /*000a*/ 	.short	(.L_9 - .L_8)
.L_8:
        /*000c*/ 	.word	0x00000000
        /*0010*/ 	.short	0x0005
        /*0012*/ 	.short	0x0020
        /*0014*/ 	.byte	0x00, 0xf0, 0x11, 0x00


	//----- nvinfo : EIATTR_KPARAM_INFO
	.align		4
.L_9:
        /*0018*/ 	.byte	0x04, 0x17
        /*001a*/ 	.short	(.L_11 - .L_10)
.L_10:
        /*001c*/ 	.word	0x00000000
        /*0020*/ 	.short	0x0004
        /*0022*/ 	.short	0x001c
        /*0024*/ 	.byte	0x00, 0xf0, 0x11, 0x00


	//----- nvinfo : EIATTR_KPARAM_INFO
	.align		4
.L_11:
        /*0028*/ 	.byte	0x04, 0x17
        /*002a*/ 	.short	(.L_13 - .L_12)
.L_12:
        /*002c*/ 	.word	0x00000000
        /*0030*/ 	.short	0x0003
        /*0032*/ 	.short	0x0018
        /*0034*/ 	.byte	0x00, 0xf0, 0x11, 0x00


	//----- nvinfo : EIATTR_KPARAM_INFO
	.align		4
.L_13:
        /*0038*/ 	.byte	0x04, 0x17
        /*003a*/ 	.short	(.L_15 - .L_14)
.L_14:
        /*003c*/ 	.word	0x00000000
        /*0040*/ 	.short	0x0002
        /*0042*/ 	.short	0x0010
        /*0044*/ 	.byte	0x00, 0xf5, 0x21, 0x00


	//----- nvinfo : EIATTR_KPARAM_INFO
	.align		4
.L_15:
        /*0048*/ 	.byte	0x04, 0x17
        /*004a*/ 	.short	(.L_17 - .L_16)
.L_16:
        /*004c*/ 	.word	0x00000000
        /*0050*/ 	.short	0x0001
        /*0052*/ 	.short	0x0008
        /*0054*/ 	.byte	0x00, 0xf5, 0x21, 0x00


	//----- nvinfo : EIATTR_KPARAM_INFO
	.align		4
.L_17:
        /*0058*/ 	.byte	0x04, 0x17
        /*005a*/ 	.short	(.L_19 - .L_18)
.L_18:
        /*005c*/ 	.word	0x00000000
        /*0060*/ 	.short	0x0000
        /*0062*/ 	.short	0x0000
        /*0064*/ 	.byte	0x00, 0xf5, 0x21, 0x00


	//----- nvinfo : EIATTR_SPARSE_MMA_MASK
	.align		4
.L_19:
        /*0068*/ 	.byte	0x03, 0x50
        /*006a*/ 	.short	0x0000


	//----- nvinfo : EIATTR_MAXREG_COUNT
	.align		4
        /*006c*/ 	.byte	0x03, 0x1b
        /*006e*/ 	.short	0x00ff


	//----- nvinfo : EIATTR_MERCURY_ISA_VERSION
	.align		4
        /*0070*/ 	.byte	0x03, 0x5f
        /*0072*/ 	.short	0x0101


	//----- nvinfo : EIATTR_VRC_CTA_INIT_COUNT
	.align		4
        /*0074*/ 	.byte	0x02, 0x4a
	.zero		1
	.zero		1


	//----- nvinfo : EIATTR_EXIT_INSTR_OFFSETS
	.align		4
        /*0078*/ 	.byte	0x04, 0x1c
        /*007a*/ 	.short	(.L_21 - .L_20)


	//   ....[0]....
.L_20:
        /*007c*/ 	.word	0x000000d0


	//   ....[1]....
        /*0080*/ 	.word	0x00000a10


	//----- nvinfo : EIATTR_CBANK_PARAM_SIZE
	.align		4
.L_21:
        /*0084*/ 	.byte	0x03, 0x19
        /*0086*/ 	.short	0x0024


	//----- nvinfo : EIATTR_PARAM_CBANK
	.align		4
        /*0088*/ 	.byte	0x04, 0x0a
        /*008a*/ 	.short	(.L_23 - .L_22)
	.align		4
.L_22:
        /*008c*/ 	.word	index@(.nv.constant0._Z14multiplicationPiS_S_iii)
        /*0090*/ 	.short	0x0380
        /*0092*/ 	.short	0x0024


	//----- nvinfo : EIATTR_SW_WAR
	.align		4
.L_23:
        /*0094*/ 	.byte	0x04, 0x36
        /*0096*/ 	.short	(.L_25 - .L_24)
.L_24:
        /*0098*/ 	.word	0x00000008
.L_25:


//--------------------- .nv.callgraph             --------------------------
	.section	.nv.callgraph,"",@"SHT_CUDA_CALLGRAPH"
	.align	4
	.sectionentsize	8
	.align		4
        /*0000*/ 	.word	0x00000000
	.align		4
        /*0004*/ 	.word	0xffffffff
	.align		4
        /*0008*/ 	.word	0x00000000
	.align		4
        /*000c*/ 	.word	0xfffffffe
	.align		4
        /*0010*/ 	.word	0x00000000
	.align		4
        /*0014*/ 	.word	0xfffffffd
	.align		4
        /*0018*/ 	.word	0x00000000
	.align		4
        /*001c*/ 	.word	0xfffffffc


//--------------------- .text._Z14multiplicationPiS_S_iii --------------------------
	.section	.text._Z14multiplicationPiS_S_iii,"ax",@progbits
	.align	128
        .global         _Z14multiplicationPiS_S_iii
        .type           _Z14multiplicationPiS_S_iii,@function
        .size           _Z14multiplicationPiS_S_iii,(.L_x_5 - _Z14multiplicationPiS_S_iii)
        .other          _Z14multiplicationPiS_S_iii,@"STO_CUDA_ENTRY STV_DEFAULT"
_Z14multiplicationPiS_S_iii:
.text._Z14multiplicationPiS_S_iii:
[----:B------:R-:W-:Y:S01]  /*0000*/  LDC R1, c[0x0][0x37c] ;  /* 0x0000df00ff017b82 */ /* 0x000fe20000000800 */
[----:B------:R-:W0:Y:S07]  /*0010*/  S2R R3, SR_TID.X ;  /* 0x0000000000037919 */ /* 0x000e2e0000002100 */
[----:B------:R-:W1:Y:S01]  /*0020*/  LDC R15, c[0x0][0x364] ;  /* 0x0000d900ff0f7b82 */ /* 0x000e620000000800 */
[----:B------:R-:W2:Y:S01]  /*0030*/  LDCU UR6, c[0x0][0x3a0] ;  /* 0x00007400ff0677ac */ /* 0x000ea20008000800 */
[----:B------:R-:W1:Y:S01]  /*0040*/  S2R R2, SR_TID.Y ;  /* 0x0000000000027919 */ /* 0x000e620000002200 */
[----:B------:R-:W3:Y:S05]  /*0050*/  LDCU UR16, c[0x0][0x398] ;  /* 0x00007300ff1077ac */ /* 0x000eea0008000800 */
[----:B------:R-:W0:Y:S08]  /*0060*/  S2UR UR5, SR_CTAID.X ;  /* 0x00000000000579c3 */ /* 0x000e300000002500 */
[----:B------:R-:W0:Y:S08]  /*0070*/  LDC R0, c[0x0][0x360] ;  /* 0x0000d800ff007b82 */ /* 0x000e300000000800 */
[----:B------:R-:W1:Y:S01]  /*0080*/  S2UR UR4, SR_CTAID.Y ;  /* 0x00000000000479c3 */ /* 0x000e620000002600 */
[----:B0-----:R-:W-:-:S05]  /*0090*/  IMAD R0, R0, UR5, R3 ;  /* 0x0000000500007c24 */ /* 0x001fca000f8e0203 */
[----:B--2---:R-:W-:Y:S01]  /*00a0*/  ISETP.GE.AND P0, PT, R0, UR6, PT ;  /* 0x0000000600007c0c */ /* 0x004fe2000bf06270 */
[----:B-1----:R-:W-:-:S05]  /*00b0*/  IMAD R15, R15, UR4, R2 ;  /* 0x000000040f0f7c24 */ /* 0x002fca000f8e0202 */
[----:B---3--:R-:W-:-:S13]  /*00c0*/  ISETP.GE.OR P0, PT, R15, UR16, P0 ;  /* 0x000000100f007c0c */ /* 0x008fda0008706670 */
[----:B------:R-:W-:Y:S05]  /*00d0*/  @P0 EXIT ;  /* 0x000000000000094d */ /* 0x000fea0003800000 */
[----:B------:R-:W0:Y:S01]  /*00e0*/  LDCU UR17, c[0x0][0x39c] ;  /* 0x00007380ff1177ac */ /* 0x000e220008000800 */
[----:B------:R-:W-:Y:S01]  /*00f0*/  HFMA2 R14, -RZ, RZ, 0, 0 ;  /* 0x00000000ff0e7431 */ /* 0x000fe200000001ff */
[----:B------:R-:W1:Y:S01]  /*0100*/  LDCU.64 UR14, c[0x0][0x358] ;  /* 0x00006b00ff0e77ac */ /* 0x000e620008000a00 */
[----:B0-----:R-:W-:-:S09]  /*0110*/  UISETP.GE.AND UP0, UPT, UR17, 0x1, UPT ;  /* 0x000000011100788c */ /* 0x001fd2000bf06270 */
[----:B-1----:R-:W-:Y:S05]  /*0120*/  BRA.U !UP0, `(.L_x_0) ;  /* 0x0000000908287547 */ /* 0x002fea000b800000 */
[----:B------:R-:W-:Y:S01]  /*0130*/  UISETP.GE.U32.AND UP0, UPT, UR17, 0x8, UPT ;  /* 0x000000081100788c */ /* 0x000fe2000bf06070 */
[----:B------:R-:W-:Y:S01]  /*0140*/  IMAD R16, R15, UR16, RZ ;  /* 0x000000100f107c24 */ /* 0x000fe2000f8e02ff */
[----:B------:R-:W-:Y:S01]  /*0150*/  MOV R14, RZ ;  /* 0x000000ff000e7202 */ /* 0x000fe20000000f00 */
[----:B------:R-:W-:-:S06]  /*0160*/  UMOV UR4, URZ ;  /* 0x000000ff00047c82 */ /* 0x000fcc0008000000 */
[----:B------:R-:W-:Y:S05]  /*0170*/  BRA.U !UP0, `(.L_x_1) ;  /* 0x0000000108f47547 */ /* 0x000fea000b800000 */
[----:B------:R-:W0:Y:S01]  /*0180*/  LDCU.64 UR18, c[0x0][0x388] ;  /* 0x00007100ff1277ac */ /* 0x000e220008000a00 */
[----:B------:R-:W-:Y:S02]  /*0190*/  MOV R14, RZ ;  /* 0x000000ff000e7202 */ /* 0x000fe40000000f00 */
[----:B------:R-:W-:Y:S01]  /*01a0*/  MOV R17, R0 ;  /* 0x0000000000117202 */ /* 0x000fe20000000f00 */
[----:B------:R-:W-:-:S04]  /*01b0*/  ULOP3.LUT UR4, UR17, 0x7ffffff8, URZ, 0xc0, !UPT ;  /* 0x7ffffff811047892 */ /* 0x000fc8000f8ec0ff */
[----:B------:R-:W-:Y:S02]  /*01c0*/  UIADD3 UR4, UPT, UPT, -UR4, URZ, URZ ;  /* 0x000000ff04047290 */ /* 0x000fe4000fffe1ff */
[----:B0-----:R-:W-:Y:S02]  /*01d0*/  UIMAD.WIDE.U32 UR6, UR17, 0xc, UR18 ;  /* 0x0000000c110678a5 */ /* 0x001fe4000f8e0012 */
[----:B------:R-:W-:Y:S02]  /*01e0*/  UIMAD.WIDE.U32 UR8, UR17, 0x14, UR18 ;  /* 0x00000014110878a5 */ /* 0x000fe4000f8e0012 */
[----:B------:R-:W-:Y:S02]  /*01f0*/  UIMAD.WIDE.U32 UR10, UR17, 0x18, UR18 ;  /* 0x00000018110a78a5 */ /* 0x000fe4000f8e0012 */
[----:B------:R-:W-:-:S12]  /*0200*/  UIMAD.WIDE.U32 UR12, UR17, 0x1c, UR18 ;  /* 0x0000001c110c78a5 */ /* 0x000fd8000f8e0012 */
.L_x_2:
[----:B------:R-:W0:Y:S01]  /*0210*/  LDC.64 R2, c[0x0][0x380] ;  /* 0x0000e000ff027b82 */ /* 0x000e220000000a00 */
[----:B------:R-:W-:Y:S01]  /*0220*/  HFMA2 R4, -RZ, RZ, 0, 2.384185791015625e-07 ;  /* 0x00000004ff047431 */ /* 0x000fe200000001ff */
[----:B------:R-:W-:Y:S02]  /*0230*/  UIMAD.WIDE.U32 UR22, UR17, 0x4, UR18 ;  /* 0x00000004111678a5 */ /* 0x000fe4000f8e0012 */
[----:B------:R-:W-:-:S04]  /*0240*/  UIMAD.WIDE.U32 UR20, UR17, 0x8, UR18 ;  /* 0x00000008111478a5 */ /* 0x000fc8000f8e0012 */
[----:B------:R-:W-:Y:S02]  /*0250*/  MOV R6, UR22 ;  /* 0x0000001600067c02 */ /* 0x000fe40008000f00 */
[----:B------:R-:W-:Y:S01]  /*0260*/  MOV R7, UR23 ;  /* 0x0000001700077c02 */ /* 0x000fe20008000f00 */
[C---:B------:R-:W-:Y:S01]  /*0270*/  IMAD.WIDE R4, R17.reuse, R4, UR18 ;  /* 0x0000001211047e25 */ /* 0x040fe2000f8e0204 */
[----:B------:R-:W-:Y:S02]  /*0280*/  MOV R8, UR20 ;  /* 0x0000001400087c02 */ /* 0x000fe40008000f00 */
[----:B------:R-:W-:Y:S01]  /*0290*/  MOV R9, UR21 ;  /* 0x0000001500097c02 */ /* 0x000fe20008000f00 */
[C---:B------:R-:W-:Y:S01]  /*02a0*/  IMAD.WIDE R6, R17.reuse, 0x4, R6 ;  /* 0x0000000411067825 */ /* 0x040fe200078e0206 */
[----:B------:R1:W2:Y:S01]  /*02b0*/  LDG.E R19, desc[UR14][R4.64] ;  /* 0x0000000e04137981 */ /* 0x0002a2000c1e1900 */
[----:B------:R-:W-:Y:S02]  /*02c0*/  MOV R12, 0x4 ;  /* 0x00000004000c7802 */ /* 0x000fe40000000f00 */
[----:B0-----:R-:W-:Y:S01]  /*02d0*/  IMAD.WIDE R2, R16, 0x4, R2 ;  /* 0x0000000410027825 */ /* 0x001fe200078e0202 */
[----:B------:R0:W3:Y:S04]  /*02e0*/  LDG.E R23, desc[UR14][R6.64] ;  /* 0x0000000e06177981 */ /* 0x0000e8000c1e1900 */
[----:B------:R-:W2:Y:S01]  /*02f0*/  LDG.E R22, desc[UR14][R2.64] ;  /* 0x0000000e02167981 */ /* 0x000ea2000c1e1900 */
[----:B------:R-:W-:-:S04]  /*0300*/  IMAD.WIDE R8, R17, 0x4, R8 ;  /* 0x0000000411087825 */ /* 0x000fc800078e0208 */
[----:B------:R-:W-:Y:S01]  /*0310*/  HFMA2 R10, -RZ, RZ, 0, 2.384185791015625e-07 ;  /* 0x00000004ff0a7431 */ /* 0x000fe200000001ff */
[----:B------:R-:W-:Y:S01]  /*0320*/  MOV R11, UR17 ;  /* 0x00000011000b7c02 */ /* 0x000fe20008000f00 */
[----:B------:R-:W3:Y:S01]  /*0330*/  LDG.E R20, desc[UR14][R2.64+0x4] ;  /* 0x0000040e02147981 */ /* 0x000ee2000c1e1900 */
[----:B------:R-:W-:-:S03]  /*0340*/  IMAD.WIDE R12, R17, R12, UR6 ;  /* 0x00000006110c7e25 */ /* 0x000fc6000f8e020c */
[----:B------:R4:W5:Y:S01]  /*0350*/  LDG.E R21, desc[UR14][R8.64] ;  /* 0x0000000e08157981 */ /* 0x000962000c1e1900 */
[----:B-1----:R-:W-:-:S03]  /*0360*/  IMAD.WIDE.U32 R4, R11, 0x10, R4 ;  /* 0x000000100b047825 */ /* 0x002fc600078e0004 */
[----:B------:R-:W5:Y:S01]  /*0370*/  LDG.E R18, desc[UR14][R2.64+0x8] ;  /* 0x0000080e02127981 */ /* 0x000f62000c1e1900 */
[----:B------:R-:W-:Y:S01]  /*0380*/  MOV R26, 0x4 ;  /* 0x00000004001a7802 */ /* 0x000fe20000000f00 */
[C---:B0-----:R-:W-:Y:S02]  /*0390*/  IMAD.WIDE R6, R17.reuse, R10, UR8 ;  /* 0x0000000811067e25 */ /* 0x041fe4000f8e020a */
[----:B------:R-:W5:Y:S04]  /*03a0*/  LDG.E R13, desc[UR14][R12.64] ;  /* 0x0000000e0c0d7981 */ /* 0x000f68000c1e1900 */
[----:B------:R-:W5:Y:S01]  /*03b0*/  LDG.E R24, desc[UR14][R2.64+0xc] ;  /* 0x00000c0e02187981 */ /* 0x000f62000c1e1900 */
[----:B----4-:R-:W-:-:S03]  /*03c0*/  IMAD.WIDE R8, R17, R26, UR10 ;  /* 0x0000000a11087e25 */ /* 0x010fc6000f8e021a */
[----:B------:R-:W4:Y:S04]  /*03d0*/  LDG.E R4, desc[UR14][R4.64] ;  /* 0x0000000e04047981 */ /* 0x000f28000c1e1900 */
[----:B------:R-:W4:Y:S01]  /*03e0*/  LDG.E R25, desc[UR14][R2.64+0x10] ;  /* 0x0000100e02197981 */ /* 0x000f22000c1e1900 */
[----:B------:R-:W-:-:S03]  /*03f0*/  IMAD.WIDE R10, R17, R10, UR12 ;  /* 0x0000000c110a7e25 */ /* 0x000fc6000f8e020a */
[----:B------:R0:W4:Y:S04]  /*0400*/  LDG.E R7, desc[UR14][R6.64] ;  /* 0x0000000e06077981 */ /* 0x000128000c1e1900 */
[----:B------:R-:W4:Y:S04]  /*0410*/  LDG.E R26, desc[UR14][R2.64+0x14] ;  /* 0x0000140e021a7981 */ /* 0x000f28000c1e1900 */
[----:B------:R-:W4:Y:S04]  /*0420*/  LDG.E R9, desc[UR14][R8.64] ;  /* 0x0000000e08097981 */ /* 0x000f28000c1e1900 */
[----:B------:R-:W4:Y:S04]  /*0430*/  LDG.E R12, desc[UR14][R2.64+0x18] ;  /* 0x0000180e020c7981 */ /* 0x000f28000c1e1900 */
[----:B------:R-:W4:Y:S04]  /*0440*/  LDG.E R10, desc[UR14][R10.64] ;  /* 0x0000000e0a0a7981 */ /* 0x000f28000c1e1900 */
[----:B------:R-:W4:Y:S01]  /*0450*/  LDG.E R27, desc[UR14][R2.64+0x1c] ;  /* 0x00001c0e021b7981 */ /* 0x000f22000c1e1900 */
[----:B------:R-:W-:-:S04]  /*0460*/  UIADD3 UR4, UPT, UPT, UR4, 0x8, URZ ;  /* 0x0000000804047890 */ /* 0x000fc8000fffe0ff */
[----:B------:R-:W-:Y:S01]  /*0470*/  UISETP.NE.AND UP0, UPT, UR4, URZ, UPT ;  /* 0x000000ff0400728c */ /* 0x000fe2000bf05270 */
[----:B0-----:R-:W-:Y:S02]  /*0480*/  MOV R6, UR17 ;  /* 0x0000001100067c02 */ /* 0x001fe40008000f00 */
[----:B------:R-:W-:Y:S02]  /*0490*/  IADD3 R16, PT, PT, R16, 0x8, RZ ;  /* 0x0000000810107810 */ /* 0x000fe40007ffe0ff */
[----:B------:R-:W-:Y:S01]  /*04a0*/  LEA R17, R6, R17, 0x3 ;  /* 0x0000001106117211 */ /* 0x000fe200078e18ff */
[----:B--2---:R-:W-:-:S04]  /*04b0*/  IMAD R19, R22, R19, R14 ;  /* 0x0000001316137224 */ /* 0x004fc800078e020e */
[----:B---3--:R-:W-:-:S04]  /*04c0*/  IMAD R19, R20, R23, R19 ;  /* 0x0000001714137224 */ /* 0x008fc800078e0213 */
[----:B-----5:R-:W-:-:S04]  /*04d0*/  IMAD R18, R18, R21, R19 ;  /* 0x0000001512127224 */ /* 0x020fc800078e0213 */
[----:B------:R-:W-:-:S04]  /*04e0*/  IMAD R13, R24, R13, R18 ;  /* 0x0000000d180d7224 */ /* 0x000fc800078e0212 */
[----:B----4-:R-:W-:-:S04]  /*04f0*/  IMAD R4, R25, R4, R13 ;  /* 0x0000000419047224 */ /* 0x010fc800078e020d */
[----:B------:R-:W-:-:S04]  /*0500*/  IMAD R4, R26, R7, R4 ;  /* 0x000000071a047224 */ /* 0x000fc800078e0204 */
[----:B------:R-:W-:-:S04]  /*0510*/  IMAD R9, R12, R9, R4 ;  /* 0x000000090c097224 */ /* 0x000fc800078e0204 */
[----:B------:R-:W-:Y:S01]  /*0520*/  IMAD R14, R27, R10, R9 ;  /* 0x0000000a1b0e7224 */ /* 0x000fe200078e0209 */
[----:B------:R-:W-:Y:S06]  /*0530*/  BRA.U UP0, `(.L_x_2) ;  /* 0xfffffffd00347547 */ /* 0x000fec000b83ffff */
[----:B------:R-:W-:-:S12]  /*0540*/  ULOP3.LUT UR4, UR17, 0x7ffffff8, URZ, 0xc0, !UPT ;  /* 0x7ffffff811047892 */ /* 0x000fd8000f8ec0ff */
.L_x_1:
[----:B------:R-:W-:-:S04]  /*0550*/  ULOP3.LUT UR6, UR17, 0x7, URZ, 0xc0, !UPT ;  /* 0x0000000711067892 */ /* 0x000fc8000f8ec0ff */
[----:B------:R-:W-:-:S09]  /*0560*/  UISETP.NE.AND UP0, UPT, UR6, URZ, UPT ;  /* 0x000000ff0600728c */ /* 0x000fd2000bf05270 */
[----:B------:R-:W-:Y:S05]  /*0570*/  BRA.U !UP0, `(.L_x_0) ;  /* 0x0000000508147547 */ /* 0x000fea000b800000 */
[----:B------:R-:W-:Y:S01]  /*0580*/  UISETP.GE.U32.AND UP0, UPT, UR6, 0x4, UPT ;  /* 0x000000040600788c */ /* 0x000fe2000bf06070 */
[----:B------:R-:W-:Y:S01]  /*0590*/  IMAD R2, R15, UR16, RZ ;  /* 0x000000100f027c24 */ /* 0x000fe2000f8e02ff */
[----:B------:R-:W-:-:S04]  /*05a0*/  ULOP3.LUT UR5, UR17, 0x3, URZ, 0xc0, !UPT ;  /* 0x0000000311057892 */ /* 0x000fc8000f8ec0ff */
[----:B------:R-:W-:-:S03]  /*05b0*/  UISETP.NE.AND UP1, UPT, UR5, URZ, UPT ;  /* 0x000000ff0500728c */ /* 0x000fc6000bf25270 */
[----:B------:R-:W-:Y:S08]  /*05c0*/  BRA.U !UP0, `(.L_x_3) ;  /* 0x0000000108687547 */ /* 0x000ff0000b800000 */
[----:B------:R-:W0:Y:S01]  /*05d0*/  LDC.64 R6, c[0x0][0x388] ;  /* 0x0000e200ff067b82 */ /* 0x000e220000000a00 */
[----:B------:R-:W-:Y:S02]  /*05e0*/  MOV R9, UR4 ;  /* 0x0000000400097c02 */ /* 0x000fe40008000f00 */
[----:B------:R-:W-:Y:S02]  /*05f0*/  IADD3 R3, PT, PT, R2, UR4, RZ ;  /* 0x0000000402037c10 */ /* 0x000fe4000fffe0ff */
[----:B------:R-:W-:Y:S01]  /*0600*/  MOV R11, UR17 ;  /* 0x00000011000b7c02 */ /* 0x000fe20008000f00 */
[----:B------:R-:W-:Y:S02]  /*0610*/  IMAD R9, R9, UR17, R0 ;  /* 0x0000001109097c24 */ /* 0x000fe4000f8e0200 */
[----:B------:R-:W1:Y:S01]  /*0620*/  LDC.64 R4, c[0x0][0x380] ;  /* 0x0000e000ff047b82 */ /* 0x000e620000000a00 */
[----:B------:R-:W-:Y:S01]  /*0630*/  MOV R13, UR17 ;  /* 0x00000011000d7c02 */ /* 0x000fe20008000f00 */
[----:B0-----:R-:W-:Y:S01]  /*0640*/  IMAD.WIDE R6, R9, 0x4, R6 ;  /* 0x0000000409067825 */ /* 0x001fe200078e0206 */
[----:B------:R-:W-:-:S05]  /*0650*/  MOV R9, UR17 ;  /* 0x0000001100097c02 */ /* 0x000fca0008000f00 */
[----:B------:R-:W-:Y:S02]  /*0660*/  IMAD.WIDE.U32 R8, R9, 0x4, R6 ;  /* 0x0000000409087825 */ /* 0x000fe400078e0006 */
[----:B------:R-:W2:Y:S02]  /*0670*/  LDG.E R6, desc[UR14][R6.64] ;  /* 0x0000000e06067981 */ /* 0x000ea4000c1e1900 */
[----:B-1----:R-:W-:-:S04]  /*0680*/  IMAD.WIDE R4, R3, 0x4, R4 ;  /* 0x0000000403047825 */ /* 0x002fc800078e0204 */
[----:B------:R-:W-:Y:S01]  /*0690*/  IMAD.WIDE.U32 R10, R11, 0x4, R8 ;  /* 0x000000040b0a7825 */ /* 0x000fe200078e0008 */
[----:B------:R-:W2:Y:S04]  /*06a0*/  LDG.E R3, desc[UR14][R4.64] ;  /* 0x0000000e04037981 */ /* 0x000ea8000c1e1900 */
[----:B------:R-:W3:Y:S01]  /*06b0*/  LDG.E R8, desc[UR14][R8.64] ;  /* 0x0000000e08087981 */ /* 0x000ee2000c1e1900 */
[----:B------:R-:W-:-:S03]  /*06c0*/  IMAD.WIDE.U32 R12, R13, 0x4, R10 ;  /* 0x000000040d0c7825 */ /* 0x000fc600078e000a */
[----:B------:R-:W3:Y:S04]  /*06d0*/  LDG.E R16, desc[UR14][R4.64+0x4] ;  /* 0x0000040e04107981 */ /* 0x000ee8000c1e1900 */
[----:B------:R-:W4:Y:S04]  /*06e0*/  LDG.E R17, desc[UR14][R10.64] ;  /* 0x0000000e0a117981 */ /* 0x000f28000c1e1900 */
[----:B------:R-:W4:Y:S04]  /*06f0*/  LDG.E R18, desc[UR14][R4.64+0x8] ;  /* 0x0000080e04127981 */ /* 0x000f28000c1e1900 */
[----:B------:R-:W5:Y:S04]  /*0700*/  LDG.E R20, desc[UR14][R4.64+0xc] ;  /* 0x00000c0e04147981 */ /* 0x000f68000c1e1900 */
[----:B------:R-:W5:Y:S01]  /*0710*/  LDG.E R12, desc[UR14][R12.64] ;  /* 0x0000000e0c0c7981 */ /* 0x000f62000c1e1900 */
[----:B------:R-:W-:Y:S01]  /*0720*/  UIADD3 UR4, UPT, UPT, UR4, 0x4, URZ ;  /* 0x0000000404047890 */ /* 0x000fe2000fffe0ff */
[----:B--2---:R-:W-:-:S04]  /*0730*/  IMAD R3, R3, R6, R14 ;  /* 0x0000000603037224 */ /* 0x004fc800078e020e */
[----:B---3--:R-:W-:-:S04]  /*0740*/  IMAD R3, R16, R8, R3 ;  /* 0x0000000810037224 */ /* 0x008fc800078e0203 */
[----:B----4-:R-:W-:-:S04]  /*0750*/  IMAD R3, R18, R17, R3 ;  /* 0x0000001112037224 */ /* 0x010fc800078e0203 */
[----:B-----5:R-:W-:-:S07]  /*0760*/  IMAD R14, R20, R12, R3 ;  /* 0x0000000c140e7224 */ /* 0x020fce00078e0203 */
.L_x_3:
[----:B------:R-:W-:Y:S05]  /*0770*/  BRA.U !UP1, `(.L_x_0) ;  /* 0x0000000109947547 */ /* 0x000fea000b800000 */
[----:B------:R-:W-:Y:S01]  /*0780*/  UISETP.NE.AND UP0, UPT, UR5, 0x1, UPT ;  /* 0x000000010500788c */ /* 0x000fe2000bf05270 */
[----:B------:R-:W-:Y:S01]  /*0790*/  MOV R3, UR4 ;  /* 0x0000000400037c02 */ /* 0x000fe20008000f00 */
[----:B------:R-:W-:Y:S02]  /*07a0*/  ULOP3.LUT UR5, UR17, 0x1, URZ, 0xc0, !UPT ;  /* 0x0000000111057892 */ /* 0x000fe4000f8ec0ff */
[----:B------:R-:W-:Y:S02]  /*07b0*/  MOV R5, UR17 ;  /* 0x0000001100057c02 */ /* 0x000fe40008000f00 */
[----:B------:R-:W-:Y:S01]  /*07c0*/  UISETP.NE.U32.AND UP1, UPT, UR5, 0x1, UPT ;  /* 0x000000010500788c */ /* 0x000fe2000bf25070 */
[----:B------:R-:W-:-:S04]  /*07d0*/  PLOP3.LUT P0, PT, PT, PT, UP0, 0x80, 0x8 ;  /* 0x000000000008781c */ /* 0x000fc80003f0f008 */
[----:B------:R-:W0:Y:S01]  /*07e0*/  @UP0 LDCU.128 UR8, c[0x0][0x380] ;  /* 0x00007000ff0807ac */ /* 0x000e220008000c00 */
[----:B------:R-:W-:-:S05]  /*07f0*/  PLOP3.LUT P1, PT, PT, PT, UP1, 0x80, 0x8 ;  /* 0x000000000008781c */ /* 0x000fca0003f2f018 */
[----:B------:R-:W1:Y:S03]  /*0800*/  @!UP1 LDCU.128 UR20, c[0x0][0x380] ;  /* 0x00007000ff1497ac */ /* 0x000e660008000c00 */
[----:B------:R-:W-:Y:S01]  /*0810*/  @P0 IMAD R3, R3, UR17, R0 ;  /* 0x0000001103030c24 */ /* 0x000fe2000f8e0200 */
[----:B0-----:R-:W-:Y:S02]  /*0820*/  MOV R10, UR10 ;  /* 0x0000000a000a7c02 */ /* 0x001fe40008000f00 */
[----:B------:R-:W-:Y:S02]  /*0830*/  MOV R11, UR11 ;  /* 0x0000000b000b7c02 */ /* 0x000fe40008000f00 */
[----:B------:R-:W-:Y:S02]  /*0840*/  MOV R6, UR8 ;  /* 0x0000000800067c02 */ /* 0x000fe40008000f00 */
[----:B------:R-:W-:Y:S01]  /*0850*/  MOV R7, UR9 ;  /* 0x0000000900077c02 */ /* 0x000fe20008000f00 */
[----:B------:R-:W-:Y:S01]  /*0860*/  @P0 IMAD.WIDE R10, R3, 0x4, R10 ;  /* 0x00000004030a0825 */ /* 0x000fe200078e020a */
[----:B------:R-:W-:Y:S01]  /*0870*/  @P0 IADD3 R3, PT, PT, R2, UR4, RZ ;  /* 0x0000000402030c10 */ /* 0x000fe2000fffe0ff */
[----:B------:R-:W-:Y:S01]  /*0880*/  @UP0 UIADD3 UR4, UPT, UPT, UR4, 0x2, URZ ;  /* 0x0000000204040890 */ /* 0x000fe2000fffe0ff */
[----:B-1----:R-:W-:-:S02]  /*0890*/  MOV R8, UR20 ;  /* 0x0000001400087c02 */ /* 0x002fc40008000f00 */
[----:B------:R-:W-:Y:S01]  /*08a0*/  MOV R9, UR21 ;  /* 0x0000001500097c02 */ /* 0x000fe20008000f00 */
[----:B------:R-:W-:Y:S01]  /*08b0*/  @P0 IMAD.WIDE R6, R3, 0x4, R6 ;  /* 0x0000000403060825 */ /* 0x000fe200078e0206 */
[----:B------:R-:W-:Y:S01]  /*08c0*/  MOV R12, UR22 ;  /* 0x00000016000c7c02 */ /* 0x000fe20008000f00 */
[----:B------:R-:W2:Y:S01]  /*08d0*/  @P0 LDG.E R16, desc[UR14][R10.64] ;  /* 0x0000000e0a100981 */ /* 0x000ea2000c1e1900 */
[----:B------:R-:W-:Y:S01]  /*08e0*/  MOV R17, UR4 ;  /* 0x0000000400117c02 */ /* 0x000fe20008000f00 */
[----:B------:R-:W-:Y:S01]  /*08f0*/  @P0 IMAD.WIDE.U32 R4, R5, 0x4, R10 ;  /* 0x0000000405040825 */ /* 0x000fe200078e000a */
[----:B------:R-:W-:Y:S01]  /*0900*/  @!P1 IADD3 R3, PT, PT, R2, UR4, RZ ;  /* 0x0000000402039c10 */ /* 0x000fe2000fffe0ff */
[----:B------:R-:W2:Y:S01]  /*0910*/  @P0 LDG.E R19, desc[UR14][R6.64] ;  /* 0x0000000e06130981 */ /* 0x000ea2000c1e1900 */
[----:B------:R-:W-:Y:S01]  /*0920*/  MOV R13, UR23 ;  /* 0x00000017000d7c02 */ /* 0x000fe20008000f00 */
[----:B------:R-:W-:Y:S02]  /*0930*/  @!P1 IMAD R17, R17, UR17, R0 ;  /* 0x0000001111119c24 */ /* 0x000fe4000f8e0200 */
[----:B------:R-:W-:Y:S01]  /*0940*/  @!P1 IMAD.WIDE R2, R3, 0x4, R8 ;  /* 0x0000000403029825 */ /* 0x000fe200078e0208 */
[----:B------:R-:W3:Y:S03]  /*0950*/  @P0 LDG.E R21, desc[UR14][R6.64+0x4] ;  /* 0x0000040e06150981 */ /* 0x000ee6000c1e1900 */
[----:B------:R-:W-:Y:S01]  /*0960*/  @!P1 IMAD.WIDE R8, R17, 0x4, R12 ;  /* 0x0000000411089825 */ /* 0x000fe200078e020c */
[----:B------:R-:W3:Y:S04]  /*0970*/  @P0 LDG.E R4, desc[UR14][R4.64] ;  /* 0x0000000e04040981 */ /* 0x000ee8000c1e1900 */
[----:B------:R-:W4:Y:S04]  /*0980*/  @!P1 LDG.E R3, desc[UR14][R2.64] ;  /* 0x0000000e02039981 */ /* 0x000f28000c1e1900 */
[----:B------:R-:W4:Y:S01]  /*0990*/  @!P1 LDG.E R8, desc[UR14][R8.64] ;  /* 0x0000000e08089981 */ /* 0x000f22000c1e1900 */
[----:B--2---:R-:W-:-:S04]  /*09a0*/  @P0 IMAD R16, R19, R16, R14 ;  /* 0x0000001013100224 */ /* 0x004fc800078e020e */
[----:B---3--:R-:W-:-:S04]  /*09b0*/  @P0 IMAD R14, R21, R4, R16 ;  /* 0x00000004150e0224 */ /* 0x008fc800078e0210 */
[----:B----4-:R-:W-:-:S07]  /*09c0*/  @!P1 IMAD R14, R3, R8, R14 ;  /* 0x00000008030e9224 */ /* 0x010fce00078e020e */
.L_x_0:
[----:B------:R-:W0:Y:S01]  /*09d0*/  LDC.64 R2, c[0x0][0x390] ;  /* 0x0000e400ff027b82 */ /* 0x000e220000000a00 */
[----:B------:R-:W-:-:S04]  /*09e0*/  IMAD R15, R15, UR16, R0 ;  /* 0x000000100f0f7c24 */ /* 0x000fc8000f8e0200 */
[----:B0-----:R-:W-:-:S05]  /*09f0*/  IMAD.WIDE R2, R15, 0x4, R2 ;  /* 0x000000040f027825 */ /* 0x001fca00078e0202 */
[----:B------:R-:W-:Y:S01]  /*0a00*/  STG.E desc[UR14][R2.64], R14 ;  /* 0x0000000e02007986 */ /* 0x000fe2000c10190e */
[----:B------:R-:W-:Y:S05]  /*0a10*/  EXIT ;  /* 0x000000000000794d */ /* 0x000fea0003800000 */
.L_x_4:
[----:B------:R-:W-:-:S00]  /*0a20*/  BRA `(.L_x_4) ;  /* 0xfffffffc00fc7947 */ /* 0x000fc0000383ffff */
[----:B------:R-:W-:-:S00]  /*0a30*/  NOP ;  /* 0x0000000000007918 */ /* 0x000fc00000000000 */
        /* <DEDUP_REMOVED lines=12> */
.L_x_5:


//--------------------- .nv.shared.reserved.0     --------------------------
	.section	.nv.shared.reserved.0,"aw",@nobits
	.weak		__nv_reservedSMEM_offset_0_alias
	.size		__nv_reservedSMEM_offset_0_alias, 0, 64
	.other		__nv_reservedSMEM_offset_0_alias,@"STO_CUDA_RESERVED_SHARED STV_DEFAULT"
__nv_reservedSMEM_offset_0_alias:
	.zero		0
	.zero		64


//--------------------- .nv.constant0._Z14multiplicationPiS_S_iii --------------------------
	.section	.nv.constant0._Z14multiplicationPiS_S_iii,"a",@progbits
	.sectionflags	@""
	.align	4
.nv.constant0._Z14multiplicationPiS_S_iii:
	.zero		932


//--------------------- SYMBOLS --------------------------

	.type		.nv.reservedSmem.offset0,@object
	.size		.nv.reservedSmem.offset0,0x4
